	.headerflags	@"EF_CUDA_TEXMODE_UNIFIED EF_CUDA_64BIT_ADDRESS EF_CUDA_SM86 EF_CUDA_VIRTUAL_SM(EF_CUDA_SM86)"
	.elftype	@"ET_EXEC"


//--------------------- .nv.info                  --------------------------
	.section	.nv.info,"",@"SHT_CUDA_INFO"
	.align	4


	//----- nvinfo : EIATTR_REGCOUNT
	.align		4
        /*0000*/ 	.byte	0x04, 0x2f
        /*0002*/ 	.short	(.L_1 - .L_0)
	.align		4
.L_0:
        /*0004*/ 	.word	index@(triton_poi_fused_add_mul_15)
        /*0008*/ 	.word	0x0000000e


	//----- nvinfo : EIATTR_MIN_STACK_SIZE
	.align		4
.L_1:
        /*000c*/ 	.byte	0x04, 0x12
        /*000e*/ 	.short	(.L_3 - .L_2)
	.align		4
.L_2:
        /*0010*/ 	.word	index@(triton_poi_fused_add_mul_15)
        /*0014*/ 	.word	0x00000000


	//----- nvinfo : EIATTR_FRAME_SIZE
	.align		4
.L_3:
        /*0018*/ 	.byte	0x04, 0x11
        /*001a*/ 	.short	(.L_5 - .L_4)
	.align		4
.L_4:
        /*001c*/ 	.word	index@(triton_poi_fused_add_mul_15)
        /*0020*/ 	.word	0x00000000


	//----- nvinfo : EIATTR_MIN_STACK_SIZE
	.align		4
.L_5:
        /*0024*/ 	.byte	0x04, 0x12
        /*0026*/ 	.short	(.L_7 - .L_6)
	.align		4
.L_6:
        /*0028*/ 	.word	index@(triton_poi_fused_add_mul_15)
        /*002c*/ 	.word	0x00000000
.L_7:


//--------------------- .nv.info.triton_poi_fused_add_mul_15 --------------------------
	.section	.nv.info.triton_poi_fused_add_mul_15,"",@"SHT_CUDA_INFO"
	.sectionflags	@""
	.align	4


	//----- nvinfo : EIATTR_CUDA_API_VERSION
	.align		4
        /*0000*/ 	.byte	0x04, 0x37
        /*0002*/ 	.short	(.L_9 - .L_8)
.L_8:
        /*0004*/ 	.word	0x0000007c


	//----- nvinfo : EIATTR_SW2861232_WAR
	.align		4
.L_9:
        /*0008*/ 	.byte	0x01, 0x35
	.zero		2


	//----- nvinfo : EIATTR_PARAM_CBANK
	.align		4
        /*000c*/ 	.byte	0x04, 0x0a
        /*000e*/ 	.short	(.L_11 - .L_10)
	.align		4
.L_10:
        /*0010*/ 	.word	index@(.nv.constant0.triton_poi_fused_add_mul_15)
        /*0014*/ 	.short	0x0160
        /*0016*/ 	.short	0x0028


	//----- nvinfo : EIATTR_CBANK_PARAM_SIZE
	.align		4
.L_11:
        /*0018*/ 	.byte	0x03, 0x19
        /*001a*/ 	.short	0x0028


	//----- nvinfo : EIATTR_KPARAM_INFO
	.align		4
        /*001c*/ 	.byte	0x04, 0x17
        /*001e*/ 	.short	(.L_13 - .L_12)
.L_12:
        /*0020*/ 	.word	0x00000000
        /*0024*/ 	.short	0x0004
        /*0026*/ 	.short	0x0020
        /*0028*/ 	.byte	0x00, 0xf4, 0x21, 0x00


	//----- nvinfo : EIATTR_KPARAM_INFO
	.align		4
.L_13:
        /*002c*/ 	.byte	0x04, 0x17
        /*002e*/ 	.short	(.L_15 - .L_14)
.L_14:
        /*0030*/ 	.word	0x00000000
        /*0034*/ 	.short	0x0003
        /*0036*/ 	.short	0x0018
        /*0038*/ 	.byte	0x00, 0xf0, 0x11, 0x00


	//----- nvinfo : EIATTR_KPARAM_INFO
	.align		4
.L_15:
        /*003c*/ 	.byte	0x04, 0x17
        /*003e*/ 	.short	(.L_17 - .L_16)
.L_16:
        /*0040*/ 	.word	0x00000000
        /*0044*/ 	.short	0x0002
        /*0046*/ 	.short	0x0010
        /*0048*/ 	.byte	0x00, 0xf4, 0x21, 0x00


	//----- nvinfo : EIATTR_KPARAM_INFO
	.align		4
.L_17:
        /*004c*/ 	.byte	0x04, 0x17
        /*004e*/ 	.short	(.L_19 - .L_18)
.L_18:
        /*0050*/ 	.word	0x00000000
        /*0054*/ 	.short	0x0001
        /*0056*/ 	.short	0x0008
        /*0058*/ 	.byte	0x00, 0xf4, 0x21, 0x00


	//----- nvinfo : EIATTR_KPARAM_INFO
	.align		4
.L_19:
        /*005c*/ 	.byte	0x04, 0x17
        /*005e*/ 	.short	(.L_21 - .L_20)
.L_20:
        /*0060*/ 	.word	0x00000000
        /*0064*/ 	.short	0x0000
        /*0066*/ 	.short	0x0000
        /*0068*/ 	.byte	0x00, 0xf4, 0x21, 0x00


	//----- nvinfo : EIATTR_MAXREG_COUNT
	.align		4
.L_21:
        /*006c*/ 	.byte	0x03, 0x1b
        /*006e*/ 	.short	0x00ff


	//----- nvinfo : EIATTR_EXIT_INSTR_OFFSETS
	.align		4
        /*0070*/ 	.byte	0x04, 0x1c
        /*0072*/ 	.short	(.L_23 - .L_22)


	//   ....[0]....
.L_22:
        /*0074*/ 	.word	0x000001f0


	//----- nvinfo : EIATTR_REQNTID
	.align		4
.L_23:
        /*0078*/ 	.byte	0x04, 0x10
        /*007a*/ 	.short	(.L_25 - .L_24)
.L_24:
        /*007c*/ 	.word	0x00000100
        /*0080*/ 	.word	0x00000001
        /*0084*/ 	.word	0x00000001
.L_25:


//--------------------- .nv.callgraph             --------------------------
	.section	.nv.callgraph,"",@"SHT_CUDA_CALLGRAPH"
	.align	4
	.sectionentsize	8
	.align		4
        /*0000*/ 	.word	0x00000000
	.align		4
        /*0004*/ 	.word	0xffffffff
	.align		4
        /*0008*/ 	.word	0x00000000
	.align		4
        /*000c*/ 	.word	0xfffffffe
	.align		4
        /*0010*/ 	.word	0x00000000
	.align		4
        /*0014*/ 	.word	0xfffffffd
	.align		4
        /*0018*/ 	.word	0x00000000
	.align		4
        /*001c*/ 	.word	0xfffffffc


//--------------------- .nv.rel.action            --------------------------
	.section	.nv.rel.action,"",@"SHT_CUDA_RELOCINFO"
	.align	8
	.sectionentsize	8
        /*0000*/ 	.byte	0x73, 0x00, 0x00, 0x00, 0x00, 0x00, 0x00, 0x00, 0x00, 0x00, 0x00, 0x11, 0x25, 0x00, 0x05, 0x36


//--------------------- .nv.constant0.triton_poi_fused_add_mul_15 --------------------------
	.section	.nv.constant0.triton_poi_fused_add_mul_15,"a",@progbits
	.sectionflags	@""
	.align	4
.nv.constant0.triton_poi_fused_add_mul_15:
	.zero		392


//--------------------- .text.triton_poi_fused_add_mul_15 --------------------------
	.section	.text.triton_poi_fused_add_mul_15,"ax",@progbits
	.sectioninfo	@"SHI_REGISTERS=14"
	.align	128
        .global         triton_poi_fused_add_mul_15
        .type           triton_poi_fused_add_mul_15,@function
        .size           triton_poi_fused_add_mul_15,(.L_x_1 - triton_poi_fused_add_mul_15)
        .other          triton_poi_fused_add_mul_15,@"STO_CUDA_ENTRY STV_DEFAULT"
triton_poi_fused_add_mul_15:
.text.triton_poi_fused_add_mul_15:
[----:B------:R-:W-:Y:S02]  /*0000*/  MOV R1, c[0x0][0x28] ;  /* 0x00000a0000017a02 */ /* 0x000fe40000000f00 */
[----:B------:R-:W0:Y:S01]  /*0010*/  S2R R0, SR_TID.X ;  /* 0x0000000000007919 */ /* 0x000e220000002100 */
[----:B------:R-:W-:Y:S01]  /*0020*/  MOV R7, 0x2 ;  /* 0x0000000200077802 */ /* 0x000fe20000000f00 */
[----:B------:R-:W-:Y:S01]  /*0030*/  ULDC.64 UR4, c[0x0][0x118] ;  /* 0x0000460000047ab9 */ /* 0x000fe20000000a00 */
[----:B------:R-:W-:Y:S01]  /*0040*/  IMAD.MOV.U32 R9, RZ, RZ, 0x4 ;  /* 0x00000004ff097424 */ /* 0x000fe200078e00ff */
[----:B------:R-:W1:Y:S01]  /*0050*/  S2R R3, SR_CTAID.X ;  /* 0x0000000000037919 */ /* 0x000e620000002500 */
[----:B0-----:R-:W-:-:S04]  /*0060*/  SHF.L.U32 R0, R0, 0x1, RZ ;  /* 0x0000000100007819 */ /* 0x001fc800000006ff */
[----:B------:R-:W-:-:S05]  /*0070*/  LOP3.LUT R0, R0, 0x1fe, RZ, 0xc0, !PT ;  /* 0x000001fe00007812 */ /* 0x000fca00078ec0ff */
[----:B-1----:R-:W-:-:S04]  /*0080*/  IMAD R0, R3, 0x200, R0 ;  /* 0x0000020003007824 */ /* 0x002fc800078e0200 */
[----:B------:R-:W-:-:S05]  /*0090*/  IMAD.HI R2, R0, 0x2aaaaaab, RZ ;  /* 0x2aaaaaab00027827 */ /* 0x000fca00078e02ff */
[----:B------:R-:W-:-:S04]  /*00a0*/  SHF.R.U32.HI R3, RZ, 0x1f, R2 ;  /* 0x0000001fff037819 */ /* 0x000fc80000011602 */
[----:B------:R-:W-:Y:S01]  /*00b0*/  LEA.HI R5, R2, R3, RZ, 0x19 ;  /* 0x0000000302057211 */ /* 0x000fe200078fc8ff */
[----:B------:R-:W-:-:S04]  /*00c0*/  IMAD.WIDE R2, R0, R7, c[0x0][0x160] ;  /* 0x0000580000027625 */ /* 0x000fc800078e0207 */
[----:B------:R-:W-:Y:S02]  /*00d0*/  IMAD R6, R5, -0x300, R0 ;  /* 0xfffffd0005067824 */ /* 0x000fe400078e0200 */
[----:B------:R-:W-:Y:S02]  /*00e0*/  IMAD.WIDE R4, R0, R7, c[0x0][0x168] ;  /* 0x00005a0000047625 */ /* 0x000fe400078e0207 */
[----:B------:R-:W2:Y:S02]  /*00f0*/  LDG.E R0, [R2.64] ;  /* 0x0000000402007981 */ /* 0x000ea4000c1e1900 */
[----:B------:R-:W-:Y:S02]  /*0100*/  IMAD.WIDE R6, R6, R9, c[0x0][0x170] ;  /* 0x00005c0006067625 */ /* 0x000fe400078e0209 */
[----:B------:R-:W3:Y:S04]  /*0110*/  LDG.E R4, [R4.64] ;  /* 0x0000000404047981 */ /* 0x000ee8000c1e1900 */
[----:B------:R-:W4:Y:S01]  /*0120*/  LDG.E.EL.64 R6, [R6.64] ;  /* 0x0000000406067981 */ /* 0x000f22000c2e1b00 */
[----:B--2---:R-:W-:-:S02]  /*0130*/  PRMT R8, R0, 0x7632, R8 ;  /* 0x0000763200087816 */ /* 0x004fc40000000008 */
[----:B------:R-:W-:Y:S02]  /*0140*/  SHF.L.U32 R9, R0, 0x10, RZ ;  /* 0x0000001000097819 */ /* 0x000fe400000006ff */
[----:B---3--:R-:W-:Y:S01]  /*0150*/  PRMT R0, R4, 0x7632, R0 ;  /* 0x0000763204007816 */ /* 0x008fe20000000000 */
[----:B------:R-:W-:Y:S01]  /*0160*/  IMAD.U32 R10, R8, 0x10000, RZ ;  /* 0x00010000080a7824 */ /* 0x000fe200078e00ff */
[----:B------:R-:W-:Y:S01]  /*0170*/  SHF.L.U32 R8, R4, 0x10, RZ ;  /* 0x0000001004087819 */ /* 0x000fe200000006ff */
[----:B----4-:R-:W-:Y:S01]  /*0180*/  FADD R11, R6, R9 ;  /* 0x00000009060b7221 */ /* 0x010fe20000000000 */
[----:B------:R-:W-:Y:S01]  /*0190*/  SHF.L.U32 R0, R0, 0x10, RZ ;  /* 0x0000001000007819 */ /* 0x000fe200000006ff */
[----:B------:R-:W-:Y:S02]  /*01a0*/  FADD R9, R7, R10 ;  /* 0x0000000a07097221 */ /* 0x000fe40000000000 */
[----:B------:R-:W-:Y:S02]  /*01b0*/  FADD R8, R8, R11 ;  /* 0x0000000b08087221 */ /* 0x000fe40000000000 */
[----:B------:R-:W-:-:S05]  /*01c0*/  FADD R9, R0, R9 ;  /* 0x0000000900097221 */ /* 0x000fca0000000000 */
[----:B------:R-:W-:-:S05]  /*01d0*/  F2FP.BF16.PACK_AB R9, R9, R8 ;  /* 0x000000080909723e */ /* 0x000fca00000010ff */
[----:B------:R-:W-:Y:S01]  /*01e0*/  STG.E [R2.64], R9 ;  /* 0x0000000902007986 */ /* 0x000fe2000c101904 */
[----:B------:R-:W-:Y:S05]  /*01f0*/  EXIT ;  /* 0x000000000000794d */ /* 0x000fea0003800000 */
.L_x_0:
[----:B------:R-:W-:-:S00]  /*0200*/  BRA `(.L_x_0) ;  /* 0xfffffff000007947 */ /* 0x000fc0000383ffff */
[----:B------:R-:W-:-:S00]  /*0210*/  NOP ;  /* 0x0000000000007918 */ /* 0x000fc00000000000 */
        /* <DEDUP_REMOVED lines=14> */
.L_x_1:
